//
// Generated by NVIDIA NVVM Compiler
//
// Compiler Build ID: CL-36424714
// Cuda compilation tools, release 13.0, V13.0.88
// Based on NVVM 20.0.0
//

.version 9.0
.target sm_100
.address_size 64

	// .globl	_Z6matmulPKfS0_Pfiii
// _ZZ6matmulPKfS0_PfiiiE6tile_A has been demoted
// _ZZ6matmulPKfS0_PfiiiE6tile_B has been demoted

.visible .entry _Z6matmulPKfS0_Pfiii(
	.param .u64 .ptr .align 1 _Z6matmulPKfS0_Pfiii_param_0,
	.param .u64 .ptr .align 1 _Z6matmulPKfS0_Pfiii_param_1,
	.param .u64 .ptr .align 1 _Z6matmulPKfS0_Pfiii_param_2,
	.param .u32 _Z6matmulPKfS0_Pfiii_param_3,
	.param .u32 _Z6matmulPKfS0_Pfiii_param_4,
	.param .u32 _Z6matmulPKfS0_Pfiii_param_5
)
{
	.reg .pred 	%p<30>;
	.reg .b32 	%r<58>;
	.reg .b32 	%f<163>;
	.reg .b64 	%rd<25>;
	// demoted variable
	.shared .align 4 .b8 _ZZ6matmulPKfS0_PfiiiE6tile_A[1088];
	// demoted variable
	.shared .align 4 .b8 _ZZ6matmulPKfS0_PfiiiE6tile_B[1088];
	ld.param.u64 	%rd5, [_Z6matmulPKfS0_Pfiii_param_0];
	ld.param.u64 	%rd6, [_Z6matmulPKfS0_Pfiii_param_1];
	ld.param.u64 	%rd7, [_Z6matmulPKfS0_Pfiii_param_2];
	ld.param.u32 	%r30, [_Z6matmulPKfS0_Pfiii_param_3];
	ld.param.u32 	%r31, [_Z6matmulPKfS0_Pfiii_param_4];
	ld.param.u32 	%r32, [_Z6matmulPKfS0_Pfiii_param_5];
	cvta.to.global.u64 	%rd1, %rd7;
	mov.u32 	%r33, %ctaid.y;
	shl.b32 	%r34, %r33, 4;
	mov.u32 	%r1, %tid.y;
	add.s32 	%r2, %r34, %r1;
	mov.u32 	%r35, %ctaid.x;
	shl.b32 	%r3, %r35, 4;
	mov.u32 	%r4, %tid.x;
	add.s32 	%r5, %r3, %r4;
	add.s32 	%r6, %r2, %r1;
	add.s32 	%r7, %r5, %r4;
	setp.lt.s32 	%p1, %r32, 1;
	mov.f32 	%f159, 0f00000000;
	mov.f32 	%f160, %f159;
	mov.f32 	%f161, %f159;
	mov.f32 	%f162, %f159;
	@%p1 bra 	$L__BB0_9;
	add.s32 	%r36, %r32, 15;
	shr.u32 	%r37, %r36, 4;
	mul.lo.s32 	%r38, %r1, 68;
	mov.u32 	%r39, _ZZ6matmulPKfS0_PfiiiE6tile_A;
	add.s32 	%r40, %r39, %r38;
	shl.b32 	%r41, %r4, 2;
	add.s32 	%r8, %r40, %r41;
	mov.u32 	%r42, _ZZ6matmulPKfS0_PfiiiE6tile_B;
	add.s32 	%r43, %r42, %r38;
	add.s32 	%r9, %r43, %r41;
	add.s32 	%r10, %r40, %r38;
	neg.s32 	%r57, %r37;
	mad.lo.s32 	%r44, %r1, %r31, %r4;
	add.s32 	%r56, %r44, %r3;
	shl.b32 	%r13, %r31, 4;
	mad.lo.s32 	%r54, %r32, %r2, %r4;
	cvta.to.global.u64 	%rd2, %rd5;
	cvta.to.global.u64 	%rd3, %rd6;
	mov.f32 	%f159, 0f00000000;
	mov.u32 	%r53, %r4;
	mov.u32 	%r55, %r1;
$L__BB0_2:
	setp.ge.s32 	%p2, %r2, %r30;
	mul.wide.s32 	%rd8, %r54, 4;
	add.s64 	%rd4, %rd2, %rd8;
	setp.ge.s32 	%p3, %r53, %r32;
	mov.f32 	%f157, 0f00000000;
	or.pred  	%p4, %p2, %p3;
	@%p4 bra 	$L__BB0_4;
	ld.global.nc.f32 	%f157, [%rd4];
$L__BB0_4:
	setp.ge.s32 	%p5, %r5, %r31;
	st.shared.f32 	[%r8], %f157;
	setp.ge.s32 	%p6, %r55, %r32;
	mov.f32 	%f158, 0f00000000;
	or.pred  	%p7, %p5, %p6;
	@%p7 bra 	$L__BB0_6;
	mul.wide.s32 	%rd9, %r56, 4;
	add.s64 	%rd10, %rd3, %rd9;
	ld.global.nc.f32 	%f158, [%rd10];
$L__BB0_6:
	or.b32  	%r45, %r1, %r4;
	and.b32  	%r46, %r45, 1016;
	setp.ne.s32 	%p8, %r46, 0;
	st.shared.f32 	[%r9], %f158;
	bar.sync 	0;
	@%p8 bra 	$L__BB0_8;
	ld.shared.f32 	%f25, [%r10];
	shl.b32 	%r47, %r4, 3;
	mov.u32 	%r48, _ZZ6matmulPKfS0_PfiiiE6tile_B;
	add.s32 	%r49, %r48, %r47;
	ld.shared.f32 	%f26, [%r49];
	fma.rn.f32 	%f27, %f25, %f26, %f162;
	ld.shared.f32 	%f28, [%r49+4];
	fma.rn.f32 	%f29, %f25, %f28, %f161;
	ld.shared.f32 	%f30, [%r10+68];
	fma.rn.f32 	%f31, %f30, %f26, %f160;
	fma.rn.f32 	%f32, %f30, %f28, %f159;
	ld.shared.f32 	%f33, [%r10+4];
	ld.shared.f32 	%f34, [%r49+68];
	fma.rn.f32 	%f35, %f33, %f34, %f27;
	ld.shared.f32 	%f36, [%r49+72];
	fma.rn.f32 	%f37, %f33, %f36, %f29;
	ld.shared.f32 	%f38, [%r10+72];
	fma.rn.f32 	%f39, %f38, %f34, %f31;
	fma.rn.f32 	%f40, %f38, %f36, %f32;
	ld.shared.f32 	%f41, [%r10+8];
	ld.shared.f32 	%f42, [%r49+136];
	fma.rn.f32 	%f43, %f41, %f42, %f35;
	ld.shared.f32 	%f44, [%r49+140];
	fma.rn.f32 	%f45, %f41, %f44, %f37;
	ld.shared.f32 	%f46, [%r10+76];
	fma.rn.f32 	%f47, %f46, %f42, %f39;
	fma.rn.f32 	%f48, %f46, %f44, %f40;
	ld.shared.f32 	%f49, [%r10+12];
	ld.shared.f32 	%f50, [%r49+204];
	fma.rn.f32 	%f51, %f49, %f50, %f43;
	ld.shared.f32 	%f52, [%r49+208];
	fma.rn.f32 	%f53, %f49, %f52, %f45;
	ld.shared.f32 	%f54, [%r10+80];
	fma.rn.f32 	%f55, %f54, %f50, %f47;
	fma.rn.f32 	%f56, %f54, %f52, %f48;
	ld.shared.f32 	%f57, [%r10+16];
	ld.shared.f32 	%f58, [%r49+272];
	fma.rn.f32 	%f59, %f57, %f58, %f51;
	ld.shared.f32 	%f60, [%r49+276];
	fma.rn.f32 	%f61, %f57, %f60, %f53;
	ld.shared.f32 	%f62, [%r10+84];
	fma.rn.f32 	%f63, %f62, %f58, %f55;
	fma.rn.f32 	%f64, %f62, %f60, %f56;
	ld.shared.f32 	%f65, [%r10+20];
	ld.shared.f32 	%f66, [%r49+340];
	fma.rn.f32 	%f67, %f65, %f66, %f59;
	ld.shared.f32 	%f68, [%r49+344];
	fma.rn.f32 	%f69, %f65, %f68, %f61;
	ld.shared.f32 	%f70, [%r10+88];
	fma.rn.f32 	%f71, %f70, %f66, %f63;
	fma.rn.f32 	%f72, %f70, %f68, %f64;
	ld.shared.f32 	%f73, [%r10+24];
	ld.shared.f32 	%f74, [%r49+408];
	fma.rn.f32 	%f75, %f73, %f74, %f67;
	ld.shared.f32 	%f76, [%r49+412];
	fma.rn.f32 	%f77, %f73, %f76, %f69;
	ld.shared.f32 	%f78, [%r10+92];
	fma.rn.f32 	%f79, %f78, %f74, %f71;
	fma.rn.f32 	%f80, %f78, %f76, %f72;
	ld.shared.f32 	%f81, [%r10+28];
	ld.shared.f32 	%f82, [%r49+476];
	fma.rn.f32 	%f83, %f81, %f82, %f75;
	ld.shared.f32 	%f84, [%r49+480];
	fma.rn.f32 	%f85, %f81, %f84, %f77;
	ld.shared.f32 	%f86, [%r10+96];
	fma.rn.f32 	%f87, %f86, %f82, %f79;
	fma.rn.f32 	%f88, %f86, %f84, %f80;
	ld.shared.f32 	%f89, [%r10+32];
	ld.shared.f32 	%f90, [%r49+544];
	fma.rn.f32 	%f91, %f89, %f90, %f83;
	ld.shared.f32 	%f92, [%r49+548];
	fma.rn.f32 	%f93, %f89, %f92, %f85;
	ld.shared.f32 	%f94, [%r10+100];
	fma.rn.f32 	%f95, %f94, %f90, %f87;
	fma.rn.f32 	%f96, %f94, %f92, %f88;
	ld.shared.f32 	%f97, [%r10+36];
	ld.shared.f32 	%f98, [%r49+612];
	fma.rn.f32 	%f99, %f97, %f98, %f91;
	ld.shared.f32 	%f100, [%r49+616];
	fma.rn.f32 	%f101, %f97, %f100, %f93;
	ld.shared.f32 	%f102, [%r10+104];
	fma.rn.f32 	%f103, %f102, %f98, %f95;
	fma.rn.f32 	%f104, %f102, %f100, %f96;
	ld.shared.f32 	%f105, [%r10+40];
	ld.shared.f32 	%f106, [%r49+680];
	fma.rn.f32 	%f107, %f105, %f106, %f99;
	ld.shared.f32 	%f108, [%r49+684];
	fma.rn.f32 	%f109, %f105, %f108, %f101;
	ld.shared.f32 	%f110, [%r10+108];
	fma.rn.f32 	%f111, %f110, %f106, %f103;
	fma.rn.f32 	%f112, %f110, %f108, %f104;
	ld.shared.f32 	%f113, [%r10+44];
	ld.shared.f32 	%f114, [%r49+748];
	fma.rn.f32 	%f115, %f113, %f114, %f107;
	ld.shared.f32 	%f116, [%r49+752];
	fma.rn.f32 	%f117, %f113, %f116, %f109;
	ld.shared.f32 	%f118, [%r10+112];
	fma.rn.f32 	%f119, %f118, %f114, %f111;
	fma.rn.f32 	%f120, %f118, %f116, %f112;
	ld.shared.f32 	%f121, [%r10+48];
	ld.shared.f32 	%f122, [%r49+816];
	fma.rn.f32 	%f123, %f121, %f122, %f115;
	ld.shared.f32 	%f124, [%r49+820];
	fma.rn.f32 	%f125, %f121, %f124, %f117;
	ld.shared.f32 	%f126, [%r10+116];
	fma.rn.f32 	%f127, %f126, %f122, %f119;
	fma.rn.f32 	%f128, %f126, %f124, %f120;
	ld.shared.f32 	%f129, [%r10+52];
	ld.shared.f32 	%f130, [%r49+884];
	fma.rn.f32 	%f131, %f129, %f130, %f123;
	ld.shared.f32 	%f132, [%r49+888];
	fma.rn.f32 	%f133, %f129, %f132, %f125;
	ld.shared.f32 	%f134, [%r10+120];
	fma.rn.f32 	%f135, %f134, %f130, %f127;
	fma.rn.f32 	%f136, %f134, %f132, %f128;
	ld.shared.f32 	%f137, [%r10+56];
	ld.shared.f32 	%f138, [%r49+952];
	fma.rn.f32 	%f139, %f137, %f138, %f131;
	ld.shared.f32 	%f140, [%r49+956];
	fma.rn.f32 	%f141, %f137, %f140, %f133;
	ld.shared.f32 	%f142, [%r10+124];
	fma.rn.f32 	%f143, %f142, %f138, %f135;
	fma.rn.f32 	%f144, %f142, %f140, %f136;
	ld.shared.f32 	%f145, [%r10+60];
	ld.shared.f32 	%f146, [%r49+1020];
	fma.rn.f32 	%f162, %f145, %f146, %f139;
	ld.shared.f32 	%f147, [%r49+1024];
	fma.rn.f32 	%f161, %f145, %f147, %f141;
	ld.shared.f32 	%f148, [%r10+128];
	fma.rn.f32 	%f160, %f148, %f146, %f143;
	fma.rn.f32 	%f159, %f148, %f147, %f144;
$L__BB0_8:
	bar.sync 	0;
	add.s32 	%r57, %r57, 1;
	setp.eq.s32 	%p9, %r57, 0;
	add.s32 	%r56, %r56, %r13;
	add.s32 	%r55, %r55, 16;
	add.s32 	%r54, %r54, 16;
	add.s32 	%r53, %r53, 16;
	@%p9 bra 	$L__BB0_9;
	bra.uni 	$L__BB0_2;
$L__BB0_9:
	or.b32  	%r50, %r4, %r1;
	and.b32  	%r15, %r50, 1016;
	setp.eq.s32 	%p10, %r15, 0;
	setp.lt.s32 	%p11, %r6, %r30;
	mul.lo.s32 	%r16, %r6, %r31;
	setp.lt.s32 	%p12, %r7, %r31;
	and.pred  	%p13, %p11, %p12;
	and.pred  	%p14, %p10, %p13;
	@%p14 bra 	$L__BB0_10;
	bra.uni 	$L__BB0_11;
$L__BB0_10:
	add.s32 	%r51, %r7, %r16;
	mul.wide.s32 	%rd11, %r51, 4;
	add.s64 	%rd12, %rd1, %rd11;
	st.global.f32 	[%rd12], %f162;
$L__BB0_11:
	setp.ge.s32 	%p15, %r6, %r30;
	setp.ne.s32 	%p16, %r15, 0;
	add.s32 	%r27, %r7, 1;
	setp.ge.s32 	%p17, %r27, %r31;
	or.pred  	%p18, %p15, %p17;
	or.pred  	%p19, %p16, %p18;
	@%p19 bra 	$L__BB0_13;
	cvt.s64.s32 	%rd13, %r16;
	cvt.s64.s32 	%rd14, %r7;
	add.s64 	%rd15, %rd14, %rd13;
	shl.b64 	%rd16, %rd15, 2;
	add.s64 	%rd17, %rd1, %rd16;
	st.global.f32 	[%rd17+4], %f161;
$L__BB0_13:
	setp.ge.s32 	%p20, %r7, %r31;
	setp.ne.s32 	%p21, %r15, 0;
	add.s32 	%r28, %r6, 1;
	setp.ge.s32 	%p22, %r28, %r30;
	add.s32 	%r29, %r16, %r31;
	or.pred  	%p23, %p22, %p20;
	or.pred  	%p24, %p21, %p23;
	@%p24 bra 	$L__BB0_15;
	add.s32 	%r52, %r7, %r29;
	mul.wide.s32 	%rd18, %r52, 4;
	add.s64 	%rd19, %rd1, %rd18;
	st.global.f32 	[%rd19], %f160;
$L__BB0_15:
	setp.ge.s32 	%p25, %r28, %r30;
	setp.ge.s32 	%p26, %r27, %r31;
	setp.ne.s32 	%p27, %r15, 0;
	or.pred  	%p28, %p25, %p26;
	or.pred  	%p29, %p27, %p28;
	@%p29 bra 	$L__BB0_17;
	cvt.s64.s32 	%rd20, %r29;
	cvt.s64.s32 	%rd21, %r7;
	add.s64 	%rd22, %rd21, %rd20;
	shl.b64 	%rd23, %rd22, 2;
	add.s64 	%rd24, %rd1, %rd23;
	st.global.f32 	[%rd24+4], %f159;
$L__BB0_17:
	ret;

}


// ===== COMPILED SASS (sm_100) =====

	.target	sm_100

	.elftype	@"ET_EXEC"


//--------------------- .note.nv.tkinfo           --------------------------
	.section	.note.nv.tkinfo,"",@"SHT_NOTE"
	.sectionflags	@"SHF_NOTE_NV_TKINFO"
	.tkinfo
        /*0018*/ 	.word	0x00000002
        /*0030*/ 	.string	""
        /*0030*/ 	.string	"ptxas"
        /*0030*/ 	.string	"Cuda compilation tools, release 13.0, V13.0.88"
        /*0030*/ 	.string	"Build cuda_13.0.r13.0/compiler.36424714_0"
        /*0030*/ 	.string	"-arch sm_100 -m 64 "



//--------------------- .note.nv.cuinfo           --------------------------
	.section	.note.nv.cuinfo,"",@"SHT_NOTE"
	.sectionflags	@"SHF_NOTE_NV_CUINFO"
        /*0018*/ 	.short	0x0002
        /*001a*/ 	.short	0x0064
        /*001c*/ 	.short	0x0082
	.zero		2


//--------------------- .nv.info                  --------------------------
	.section	.nv.info,"",@"SHT_CUDA_INFO"
	.align	4


	//----- nvinfo : EIATTR_REGCOUNT
	.align		4
        /*0000*/ 	.byte	0x04, 0x2f
        /*0002*/ 	.short	(.L_1 - .L_0)
	.align		4
.L_0:
        /*0004*/ 	.word	index@(_Z6matmulPKfS0_Pfiii)
        /*0008*/ 	.word	0x00000020


	//----- nvinfo : EIATTR_FRAME_SIZE
	.align		4
.L_1:
        /*000c*/ 	.byte	0x04, 0x11
        /*000e*/ 	.short	(.L_3 - .L_2)
	.align		4
.L_2:
        /*0010*/ 	.word	index@(_Z6matmulPKfS0_Pfiii)
        /*0014*/ 	.word	0x00000000


	//----- nvinfo : EIATTR_MIN_STACK_SIZE
	.align		4
.L_3:
        /*0018*/ 	.byte	0x04, 0x12
        /*001a*/ 	.short	(.L_5 - .L_4)
	.align		4
.L_4:
        /*001c*/ 	.word	index@(_Z6matmulPKfS0_Pfiii)
        /*0020*/ 	.word	0x00000000
.L_5:


//--------------------- .nv.compat                --------------------------
	.section	.nv.compat,"",@"SHT_CUDA_COMPAT_INFO"
	.align	4
        /*0000*/ 	.byte	0x02, 0x09, 0x00, 0x00, 0x02, 0x02, 0x01, 0x00, 0x02, 0x05, 0x05, 0x00, 0x03, 0x07, 0x01, 0x01
        /*0010*/ 	.byte	0x02, 0x03, 0x00, 0x00, 0x02, 0x06, 0x01, 0x00, 0x04, 0x0b, 0x08, 0x00, 0x09, 0x00, 0x00, 0x00
        /*0020*/ 	.byte	0x00, 0x00, 0x00, 0x00


//--------------------- .nv.info._Z6matmulPKfS0_Pfiii --------------------------
	.section	.nv.info._Z6matmulPKfS0_Pfiii,"",@"SHT_CUDA_INFO"
	.sectionflags	@""
	.align	4


	//----- nvinfo : EIATTR_CUDA_API_VERSION
	.align		4
        /*0000*/ 	.byte	0x04, 0x37
        /*0002*/ 	.short	(.L_7 - .L_6)
.L_6:
        /*0004*/ 	.word	0x00000082


	//----- nvinfo : EIATTR_KPARAM_INFO
	.align		4
.L_7:
        /*0008*/ 	.byte	0x04, 0x17
        /*000a*/ 	.short	(.L_9 - .L_8)
.L_8:
        /*000c*/ 	.word	0x00000000
        /*0010*/ 	.short	0x0005
        /*0012*/ 	.short	0x0020
        /*0014*/ 	.byte	0x00, 0xf0, 0x11, 0x00


	//----- nvinfo : EIATTR_KPARAM_INFO
	.align		4
.L_9:
        /*0018*/ 	.byte	0x04, 0x17
        /*001a*/ 	.short	(.L_11 - .L_10)
.L_10:
        /*001c*/ 	.word	0x00000000
        /*0020*/ 	.short	0x0004
        /*0022*/ 	.short	0x001c
        /*0024*/ 	.byte	0x00, 0xf0, 0x11, 0x00


	//----- nvinfo : EIATTR_KPARAM_INFO
	.align		4
.L_11:
        /*0028*/ 	.byte	0x04, 0x17
        /*002a*/ 	.short	(.L_13 - .L_12)
.L_12:
        /*002c*/ 	.word	0x00000000
        /*0030*/ 	.short	0x0003
        /*0032*/ 	.short	0x0018
        /*0034*/ 	.byte	0x00, 0xf0, 0x11, 0x00


	//----- nvinfo : EIATTR_KPARAM_INFO
	.align		4
.L_13:
        /*0038*/ 	.byte	0x04, 0x17
        /*003a*/ 	.short	(.L_15 - .L_14)
.L_14:
        /*003c*/ 	.word	0x00000000
        /*0040*/ 	.short	0x0002
        /*0042*/ 	.short	0x0010
        /*0044*/ 	.byte	0x00, 0xf5, 0x21, 0x00


	//----- nvinfo : EIATTR_KPARAM_INFO
	.align		4
.L_15:
        /*0048*/ 	.byte	0x04, 0x17
        /*004a*/ 	.short	(.L_17 - .L_16)
.L_16:
        /*004c*/ 	.word	0x00000000
        /*0050*/ 	.short	0x0001
        /*0052*/ 	.short	0x0008
        /*0054*/ 	.byte	0x00, 0xf5, 0x21, 0x00


	//----- nvinfo : EIATTR_KPARAM_INFO
	.align		4
.L_17:
        /*0058*/ 	.byte	0x04, 0x17
        /*005a*/ 	.short	(.L_19 - .L_18)
.L_18:
        /*005c*/ 	.word	0x00000000
        /*0060*/ 	.short	0x0000
        /*0062*/ 	.short	0x0000
        /*0064*/ 	.byte	0x00, 0xf5, 0x21, 0x00


	//----- nvinfo : EIATTR_SPARSE_MMA_MASK
	.align		4
.L_19:
        /*0068*/ 	.byte	0x03, 0x50
        /*006a*/ 	.short	0x0000


	//----- nvinfo : EIATTR_MAXREG_COUNT
	.align		4
        /*006c*/ 	.byte	0x03, 0x1b
        /*006e*/ 	.short	0x00ff


	//----- nvinfo : EIATTR_NUM_BARRIERS
	.align		4
        /*0070*/ 	.byte	0x02, 0x4c
        /*0072*/ 	.byte	0x01
	.zero		1


	//----- nvinfo : EIATTR_MERCURY_ISA_VERSION
	.align		4
        /*0074*/ 	.byte	0x03, 0x5f
        /*0076*/ 	.short	0x0101


	//----- nvinfo : EIATTR_VRC_CTA_INIT_COUNT
	.align		4
        /*0078*/ 	.byte	0x02, 0x4a
	.zero		1
	.zero		1


	//----- nvinfo : EIATTR_EXIT_INSTR_OFFSETS
	.align		4
        /*007c*/ 	.byte	0x04, 0x1c
        /*007e*/ 	.short	(.L_21 - .L_20)


	//   ....[0]....
.L_20:
        /*0080*/ 	.word	0x00001720


	//   ....[1]....
        /*0084*/ 	.word	0x000017a0


	//----- nvinfo : EIATTR_CRS_STACK_SIZE
	.align		4
.L_21:
        /*0088*/ 	.byte	0x04, 0x1e
        /*008a*/ 	.short	(.L_23 - .L_22)
.L_22:
        /*008c*/ 	.word	0x00000000


	//----- nvinfo : EIATTR_CBANK_PARAM_SIZE
	.align		4
.L_23:
        /*0090*/ 	.byte	0x03, 0x19
        /*0092*/ 	.short	0x0024


	//----- nvinfo : EIATTR_PARAM_CBANK
	.align		4
        /*0094*/ 	.byte	0x04, 0x0a
        /*0096*/ 	.short	(.L_25 - .L_24)
	.align		4
.L_24:
        /*0098*/ 	.word	index@(.nv.constant0._Z6matmulPKfS0_Pfiii)
        /*009c*/ 	.short	0x0380
        /*009e*/ 	.short	0x0024


	//----- nvinfo : EIATTR_SW_WAR
	.align		4
.L_25:
        /*00a0*/ 	.byte	0x04, 0x36
        /*00a2*/ 	.short	(.L_27 - .L_26)
.L_26:
        /*00a4*/ 	.word	0x00000008
.L_27:


//--------------------- .nv.callgraph             --------------------------
	.section	.nv.callgraph,"",@"SHT_CUDA_CALLGRAPH"
	.align	4
	.sectionentsize	8
	.align		4
        /*0000*/ 	.word	0x00000000
	.align		4
        /*0004*/ 	.word	0xffffffff
	.align		4
        /*0008*/ 	.word	0x00000000
	.align		4
        /*000c*/ 	.word	0xfffffffe
	.align		4
        /*0010*/ 	.word	0x00000000
	.align		4
        /*0014*/ 	.word	0xfffffffd
	.align		4
        /*0018*/ 	.word	0x00000000
	.align		4
        /*001c*/ 	.word	0xfffffffc


//--------------------- .text._Z6matmulPKfS0_Pfiii --------------------------
	.section	.text._Z6matmulPKfS0_Pfiii,"ax",@progbits
	.align	128
        .global         _Z6matmulPKfS0_Pfiii
        .type           _Z6matmulPKfS0_Pfiii,@function
        .size           _Z6matmulPKfS0_Pfiii,(.L_x_7 - _Z6matmulPKfS0_Pfiii)
        .other          _Z6matmulPKfS0_Pfiii,@"STO_CUDA_ENTRY STV_DEFAULT"
_Z6matmulPKfS0_Pfiii:
.text._Z6matmulPKfS0_Pfiii:
[----:B------:R-:W-:Y:S01]  /*0000*/  LDC R1, c[0x0][0x37c] ;  /* 0x0000df00ff017b82 */ /* 0x000fe20000000800 */
[----:B------:R-:W0:Y:S01]  /*0010*/  S2R R2, SR_CTAID.Y ;  /* 0x0000000000027919 */ /* 0x000e220000002600 */
[----:B------:R-:W1:Y:S01]  /*0020*/  LDCU UR4, c[0x0][0x3a0] ;  /* 0x00007400ff0477ac */ /* 0x000e620008000800 */
[----:B------:R-:W-:Y:S01]  /*0030*/  HFMA2 R18, -RZ, RZ, 0, 0 ;  /* 0x00000000ff127431 */ /* 0x000fe200000001ff */
[----:B------:R-:W-:Y:S01]  /*0040*/  MOV R25, RZ ;  /* 0x000000ff00197202 */ /* 0x000fe20000000f00 */
[----:B------:R-:W0:Y:S01]  /*0050*/  S2R R3, SR_TID.Y ;  /* 0x0000000000037919 */ /* 0x000e220000002200 */
[----:B------:R-:W-:Y:S01]  /*0060*/  HFMA2 R16, -RZ, RZ, 0, 0 ;  /* 0x00000000ff107431 */ /* 0x000fe200000001ff */
[----:B------:R-:W-:Y:S01]  /*0070*/  MOV R23, RZ ;  /* 0x000000ff00177202 */ /* 0x000fe20000000f00 */
[----:B------:R-:W2:Y:S01]  /*0080*/  LDCU.64 UR8, c[0x0][0x358] ;  /* 0x00006b00ff0877ac */ /* 0x000ea20008000a00 */
[----:B------:R-:W3:Y:S01]  /*0090*/  S2R R5, SR_CTAID.X ;  /* 0x0000000000057919 */ /* 0x000ee20000002500 */
[----:B------:R-:W3:Y:S01]  /*00a0*/  S2R R0, SR_TID.X ;  /* 0x0000000000007919 */ /* 0x000ee20000002100 */
[----:B-1----:R-:W-:Y:S01]  /*00b0*/  UISETP.GE.AND UP0, UPT, UR4, 0x1, UPT ;  /* 0x000000010400788c */ /* 0x002fe2000bf06270 */
[----:B0-----:R-:W-:-:S04]  /*00c0*/  LEA R19, R2, R3, 0x4 ;  /* 0x0000000302137211 */ /* 0x001fc800078e20ff */
[----:B------:R-:W-:Y:S02]  /*00d0*/  IADD3 R2, PT, PT, R19, R3, RZ ;  /* 0x0000000313027210 */ /* 0x000fe40007ffe0ff */
[----:B---3--:R-:W-:-:S04]  /*00e0*/  LEA R17, R5, R0, 0x4 ;  /* 0x0000000005117211 */ /* 0x008fc800078e20ff */
[----:B------:R-:W-:Y:S01]  /*00f0*/  IADD3 R4, PT, PT, R17, R0, RZ ;  /* 0x0000000011047210 */ /* 0x000fe20007ffe0ff */
[----:B--2---:R-:W-:Y:S06]  /*0100*/  BRA.U !UP0, `(.L_x_0) ;  /* 0x0000001508007547 */ /* 0x004fec000b800000 */
[----:B------:R-:W0:Y:S01]  /*0110*/  LDC.64 R8, c[0x0][0x398] ;  /* 0x0000e600ff087b82 */ /* 0x000e220000000a00 */
[----:B------:R-:W-:Y:S01]  /*0120*/  ISETP.GE.AND P0, PT, R3, UR4, PT ;  /* 0x0000000403007c0c */ /* 0x000fe2000bf06270 */
[----:B------:R-:W-:Y:S01]  /*0130*/  IMAD R13, R19, UR4, R0 ;  /* 0x00000004130d7c24 */ /* 0x000fe2000f8e0200 */
[----:B------:R-:W-:-:S05]  /*0140*/  MOV R15, RZ ;  /* 0x000000ff000f7202 */ /* 0x000fca0000000f00 */
[----:B------:R-:W1:Y:S01]  /*0150*/  LDC.64 R10, c[0x0][0x380] ;  /* 0x0000e000ff0a7b82 */ /* 0x000e620000000a00 */
[-C--:B0-----:R-:W-:Y:S01]  /*0160*/  ISETP.GE.OR P1, PT, R17, R9.reuse, P0 ;  /* 0x000000091100720c */ /* 0x081fe20000726670 */
[----:B------:R-:W-:Y:S01]  /*0170*/  IMAD R14, R3, R9, R0 ;  /* 0x00000009030e7224 */ /* 0x000fe200078e0200 */
[----:B------:R-:W-:-:S04]  /*0180*/  ISETP.GE.AND P0, PT, R0, UR4, PT ;  /* 0x0000000400007c0c */ /* 0x000fc8000bf06270 */
[----:B------:R-:W-:Y:S02]  /*0190*/  ISETP.GE.OR P0, PT, R19, R8, P0 ;  /* 0x000000081300720c */ /* 0x000fe40000706670 */
[----:B------:R-:W-:Y:S01]  /*01a0*/  LEA R14, R5, R14, 0x4 ;  /* 0x0000000e050e7211 */ /* 0x000fe200078e20ff */
[----:B-1----:R-:W-:Y:S01]  /*01b0*/  IMAD.WIDE R10, R13, 0x4, R10 ;  /* 0x000000040d0a7825 */ /* 0x002fe200078e020a */
[----:B------:R-:W-:-:S03]  /*01c0*/  MOV R8, RZ ;  /* 0x000000ff00087202 */ /* 0x000fc60000000f00 */
[----:B------:R-:W0:Y:S06]  /*01d0*/  @!P1 LDC.64 R6, c[0x0][0x388] ;  /* 0x0000e200ff069b82 */ /* 0x000e2c0000000a00 */
[----:B------:R-:W2:Y:S01]  /*01e0*/  @!P0 LDG.E.CONSTANT R8, desc[UR8][R10.64] ;  /* 0x000000080a088981 */ /* 0x000ea2000c1e9900 */
[----:B0-----:R-:W-:-:S05]  /*01f0*/  @!P1 IMAD.WIDE R20, R14, 0x4, R6 ;  /* 0x000000040e149825 */ /* 0x001fca00078e0206 */
[----:B------:R-:W3:Y:S01]  /*0200*/  @!P1 LDG.E.CONSTANT R15, desc[UR8][R20.64] ;  /* 0x00000008140f9981 */ /* 0x000ee2000c1e9900 */
[----:B------:R-:W0:Y:S01]  /*0210*/  S2R R12, SR_CgaCtaId ;  /* 0x00000000000c7919 */ /* 0x000e220000008800 */
[----:B------:R-:W-:-:S04]  /*0220*/  MOV R5, 0x400 ;  /* 0x0000040000057802 */ /* 0x000fc80000000f00 */
[----:B------:R-:W-:Y:S02]  /*0230*/  IADD3 R7, PT, PT, R5, 0x440, RZ ;  /* 0x0000044005077810 */ /* 0x000fe40007ffe0ff */
[----:B------:R-:W-:Y:S01]  /*0240*/  LOP3.LUT P0, RZ, R3, 0x3f8, R0, 0xc8, !PT ;  /* 0x000003f803ff7812 */ /* 0x000fe2000780c800 */
[----:B------:R-:W-:Y:S01]  /*0250*/  UIADD3 UR4, UPT, UPT, UR4, 0xf, URZ ;  /* 0x0000000f04047890 */ /* 0x000fe2000fffe0ff */
[----:B------:R-:W-:Y:S03]  /*0260*/  BSSY.RECONVERGENT B0, `(.L_x_1) ;  /* 0x0000087000007945 */ /* 0x000fe60003800200 */
[----:B------:R-:W-:Y:S01]  /*0270*/  USHF.R.U32.HI UR4, URZ, 0x4, UR4 ;  /* 0x00000004ff047899 */ /* 0x000fe20008011604 */
[C---:B0-----:R-:W-:Y:S02]  /*0280*/  LEA R6, R12.reuse, R5, 0x18 ;  /* 0x000000050c067211 */ /* 0x041fe400078ec0ff */
[----:B------:R-:W-:-:S03]  /*0290*/  LEA R12, R12, R7, 0x18 ;  /* 0x000000070c0c7211 */ /* 0x000fc600078ec0ff */
[C---:B------:R-:W-:Y:S02]  /*02a0*/  IMAD R7, R3.reuse, 0x44, R6 ;  /* 0x0000004403077824 */ /* 0x040fe400078e0206 */
[----:B------:R-:W-:-:S03]  /*02b0*/  IMAD R27, R3, 0x44, R12 ;  /* 0x00000044031b7824 */ /* 0x000fc600078e020c */
[C---:B------:R-:W-:Y:S02]  /*02c0*/  LEA R5, R0.reuse, R7, 0x2 ;  /* 0x0000000700057211 */ /* 0x040fe400078e10ff */
[----:B------:R-:W-:Y:S01]  /*02d0*/  LEA R6, R0, R27, 0x2 ;  /* 0x0000001b00067211 */ /* 0x000fe200078e10ff */
[----:B------:R-:W-:Y:S01]  /*02e0*/  IMAD R7, R3, 0x44, R7 ;  /* 0x0000004403077824 */ /* 0x000fe200078e0207 */
[----:B------:R-:W-:Y:S01]  /*02f0*/  MOV R18, RZ ;  /* 0x000000ff00127202 */ /* 0x000fe20000000f00 */
[----:B--2---:R0:W-:Y:S04]  /*0300*/  STS [R5], R8 ;  /* 0x0000000805007388 */ /* 0x0041e80000000800 */
[----:B---3--:R0:W-:Y:S01]  /*0310*/  STS [R6], R15 ;  /* 0x0000000f06007388 */ /* 0x0081e20000000800 */
[----:B------:R-:W-:Y:S06]  /*0320*/  BAR.SYNC.DEFER_BLOCKING 0x0 ;  /* 0x0000000000007b1d */ /* 0x000fec0000010000 */
[----:B------:R-:W-:Y:S05]  /*0330*/  @P0 BRA `(.L_x_2) ;  /* 0x0000000400e40947 */ /* 0x000fea0003800000 */
[----:B0-----:R-:W-:Y:S01]  /*0340*/  LEA R15, R0, R12, 0x3 ;  /* 0x0000000c000f7211 */ /* 0x001fe200078e18ff */
[----:B------:R-:W-:Y:S04]  /*0350*/  LDS R8, [R7] ;  /* 0x0000000007087984 */ /* 0x000fe80000000800 */
[----:B------:R-:W0:Y:S04]  /*0360*/  LDS.64 R10, [R15] ;  /* 0x000000000f0a7984 */ /* 0x000e280000000a00 */
[----:B------:R-:W1:Y:S04]  /*0370*/  LDS R12, [R7+0x44] ;  /* 0x00004400070c7984 */ /* 0x000e680000000800 */
[----:B------:R-:W-:Y:S04]  /*0380*/  LDS R18, [R7+0x4] ;  /* 0x0000040007127984 */ /* 0x000fe80000000800 */
[----:B------:R-:W2:Y:S04]  /*0390*/  LDS R16, [R15+0x48] ;  /* 0x000048000f107984 */ /* 0x000ea80000000800 */
[----:B------:R-:W3:Y:S04]  /*03a0*/  LDS R29, [R15+0x44] ;  /* 0x000044000f1d7984 */ /* 0x000ee80000000800 */
[----:B------:R-:W4:Y:S04]  /*03b0*/  LDS R21, [R7+0x48] ;  /* 0x0000480007157984 */ /* 0x000f280000000800 */
[----:B------:R-:W-:Y:S04]  /*03c0*/  LDS R20, [R7+0x8] ;  /* 0x0000080007147984 */ /* 0x000fe80000000800 */
[----:B------:R-:W-:Y:S01]  /*03d0*/  LDS R24, [R7+0x4c] ;  /* 0x00004c0007187984 */ /* 0x000fe20000000800 */
[C---:B0-----:R-:W-:Y:S01]  /*03e0*/  FFMA R23, R8.reuse, R10, RZ ;  /* 0x0000000a08177223 */ /* 0x041fe200000000ff */
[----:B------:R-:W-:-:S02]  /*03f0*/  FFMA R25, R8, R11, RZ ;  /* 0x0000000b08197223 */ /* 0x000fc400000000ff */
[----:B------:R-:W-:Y:S01]  /*0400*/  LDS R8, [R15+0xd0] ;  /* 0x0000d0000f087984 */ /* 0x000fe20000000800 */
[----:B-1----:R-:W-:Y:S01]  /*0410*/  FFMA R10, R10, R12, RZ ;  /* 0x0000000c0a0a7223 */ /* 0x002fe200000000ff */
[----:B------:R-:W-:Y:S01]  /*0420*/  FFMA R27, R12, R11, RZ ;  /* 0x0000000b0c1b7223 */ /* 0x000fe200000000ff */
[C---:B--2---:R-:W-:Y:S01]  /*0430*/  FFMA R12, R18.reuse, R16, R25 ;  /* 0x00000010120c7223 */ /* 0x044fe20000000019 */
[----:B---3--:R-:W-:Y:S01]  /*0440*/  FFMA R23, R18, R29, R23 ;  /* 0x0000001d12177223 */ /* 0x008fe20000000017 */
[-C--:B----4-:R-:W-:Y:S01]  /*0450*/  FFMA R25, R29, R21.reuse, R10 ;  /* 0x000000151d197223 */ /* 0x090fe2000000000a */
[----:B------:R-:W-:Y:S01]  /*0460*/  FFMA R18, R16, R21, R27 ;  /* 0x0000001510127223 */ /* 0x000fe2000000001b */
[----:B------:R-:W0:Y:S04]  /*0470*/  LDS.64 R10, [R15+0x88] ;  /* 0x000088000f0a7984 */ /* 0x000e280000000a00 */
[----:B------:R-:W1:Y:S04]  /*0480*/  LDS R27, [R7+0xc] ;  /* 0x00000c00071b7984 */ /* 0x000e680000000800 */
[----:B------:R-:W2:Y:S04]  /*0490*/  LDS R16, [R15+0xcc] ;  /* 0x0000cc000f107984 */ /* 0x000ea80000000800 */
[----:B------:R-:W3:Y:S01]  /*04a0*/  LDS R21, [R7+0x50] ;  /* 0x0000500007157984 */ /* 0x000ee20000000800 */
[C---:B0-----:R-:W-:Y:S01]  /*04b0*/  FFMA R22, R20.reuse, R10, R23 ;  /* 0x0000000a14167223 */ /* 0x041fe20000000017 */
[-C--:B------:R-:W-:Y:S01]  /*04c0*/  FFMA R29, R20, R11.reuse, R12 ;  /* 0x0000000b141d7223 */ /* 0x080fe2000000000c */
[----:B------:R-:W-:Y:S01]  /*04d0*/  FFMA R25, R10, R24, R25 ;  /* 0x000000180a197223 */ /* 0x000fe20000000019 */
[----:B------:R-:W-:Y:S01]  /*04e0*/  FFMA R18, R24, R11, R18 ;  /* 0x0000000b18127223 */ /* 0x000fe20000000012 */
[----:B------:R-:W-:Y:S01]  /*04f0*/  LDS R20, [R7+0x10] ;  /* 0x0000100007147984 */ /* 0x000fe20000000800 */
[----:B-1----:R-:W-:-:S03]  /*0500*/  FFMA R12, R27, R8, R29 ;  /* 0x000000081b0c7223 */ /* 0x002fc6000000001d */
[----:B------:R-:W0:Y:S01]  /*0510*/  LDS.64 R10, [R15+0x110] ;  /* 0x000110000f0a7984 */ /* 0x000e220000000a00 */
[----:B--2---:R-:W-:Y:S01]  /*0520*/  FFMA R23, R27, R16, R22 ;  /* 0x000000101b177223 */ /* 0x004fe20000000016 */
[-C--:B---3--:R-:W-:Y:S02]  /*0530*/  FFMA R18, R8, R21.reuse, R18 ;  /* 0x0000001508127223 */ /* 0x088fe40000000012 */
[----:B------:R-:W1:Y:S01]  /*0540*/  LDS R24, [R7+0x54] ;  /* 0x0000540007187984 */ /* 0x000e620000000800 */
[----:B------:R-:W-:-:S03]  /*0550*/  FFMA R25, R16, R21, R25 ;  /* 0x0000001510197223 */ /* 0x000fc60000000019 */
[----:B------:R-:W-:Y:S04]  /*0560*/  LDS R27, [R7+0x14] ;  /* 0x00001400071b7984 */ /* 0x000fe80000000800 */
[----:B------:R-:W2:Y:S04]  /*0570*/  LDS R8, [R15+0x158] ;  /* 0x000158000f087984 */ /* 0x000ea80000000800 */
[----:B------:R-:W3:Y:S04]  /*0580*/  LDS R16, [R15+0x154] ;  /* 0x000154000f107984 */ /* 0x000ee80000000800 */
[----:B------:R-:W4:Y:S01]  /*0590*/  LDS R21, [R7+0x58] ;  /* 0x0000580007157984 */ /* 0x000f220000000800 */
[C---:B0-----:R-:W-:Y:S01]  /*05a0*/  FFMA R29, R20.reuse, R11, R12 ;  /* 0x0000000b141d7223 */ /* 0x041fe2000000000c */
[----:B------:R-:W-:-:S02]  /*05b0*/  FFMA R22, R20, R10, R23 ;  /* 0x0000000a14167223 */ /* 0x000fc40000000017 */
[----:B------:R-:W-:Y:S01]  /*05c0*/  LDS R20, [R7+0x18] ;  /* 0x0000180007147984 */ /* 0x000fe20000000800 */
[----:B-1----:R-:W-:Y:S01]  /*05d0*/  FFMA R25, R10, R24, R25 ;  /* 0x000000180a197223 */ /* 0x002fe20000000019 */
[----:B------:R-:W-:Y:S02]  /*05e0*/  FFMA R18, R24, R11, R18 ;  /* 0x0000000b18127223 */ /* 0x000fe40000000012 */
[----:B------:R-:W0:Y:S04]  /*05f0*/  LDS.64 R10, [R15+0x198] ;  /* 0x000198000f0a7984 */ /* 0x000e280000000a00 */
[----:B------:R-:W-:Y:S01]  /*0600*/  LDS R24, [R7+0x64] ;  /* 0x0000640007187984 */ /* 0x000fe20000000800 */
[----:B--2---:R-:W-:-:S03]  /*0610*/  FFMA R12, R27, R8, R29 ;  /* 0x000000081b0c7223 */ /* 0x004fc6000000001d */
[----:B------:R-:W1:Y:S01]  /*0620*/  LDS R29, [R7+0x5c] ;  /* 0x00005c00071d7984 */ /* 0x000e620000000800 */
[----:B---3--:R-:W-:-:S03]  /*0630*/  FFMA R23, R27, R16, R22 ;  /* 0x000000101b177223 */ /* 0x008fc60000000016 */
[----:B------:R-:W-:Y:S01]  /*0640*/  LDS R27, [R15+0x1dc] ;  /* 0x0001dc000f1b7984 */ /* 0x000fe20000000800 */
[-C--:B----4-:R-:W-:Y:S01]  /*0650*/  FFMA R25, R16, R21.reuse, R25 ;  /* 0x0000001510197223 */ /* 0x090fe20000000019 */
[----:B------:R-:W-:Y:S02]  /*0660*/  FFMA R18, R8, R21, R18 ;  /* 0x0000001508127223 */ /* 0x000fe40000000012 */
        /* <DEDUP_REMOVED lines=8> */
[----:B------:R-:W-:Y:S01]  /*06f0*/  LDS R25, [R7+0x24] ;  /* 0x0000240007197984 */ /* 0x000fe20000000800 */
[C---:B--2---:R-:W-:Y:S01]  /*0700*/  FFMA R23, R16.reuse, R27, R23 ;  /* 0x0000001b10177223 */ /* 0x044fe20000000017 */
[-C--:B---3--:R-:W-:Y:S02]  /*0710*/  FFMA R27, R27, R8.reuse, R10 ;  /* 0x000000081b1b7223 */ /* 0x088fe4000000000a */
[----:B------:R-:W0:Y:S01]  /*0720*/  LDS.64 R10, [R15+0x220] ;  /* 0x000220000f0a7984 */ /* 0x000e220000000a00 */
[----:B----4-:R-:W-:Y:S01]  /*0730*/  FFMA R16, R16, R21, R12 ;  /* 0x0000001510107223 */ /* 0x010fe2000000000c */
[----:B------:R-:W-:-:S02]  /*0740*/  FFMA R18, R21, R8, R18 ;  /* 0x0000000815127223 */ /* 0x000fc40000000012 */
        /* <DEDUP_REMOVED lines=10> */
[----:B--2---:R-:W-:-:S03]  /*07f0*/  FFMA R16, R25, R8, R29 ;  /* 0x0000000819107223 */ /* 0x004fc6000000001d */
[----:B------:R-:W1:Y:S01]  /*0800*/  LDS R24, [R7+0x6c] ;  /* 0x00006c0007187984 */ /* 0x000e620000000800 */
[-C--:B---3--:R-:W-:Y:S01]  /*0810*/  FFMA R25, R12, R21.reuse, R27 ;  /* 0x000000150c197223 */ /* 0x088fe2000000001b */
[----:B------:R-:W-:Y:S02]  /*0820*/  FFMA R18, R8, R21, R18 ;  /* 0x0000001508127223 */ /* 0x000fe40000000012 */
        /* <DEDUP_REMOVED lines=12> */
[----:B------:R-:W-:Y:S01]  /*08f0*/  LDS R22, [R15+0x3fc] ;  /* 0x0003fc000f167984 */ /* 0x000fe20000000800 */
[----:B---3--:R-:W-:-:S03]  /*0900*/  FFMA R16, R27, R8, R29 ;  /* 0x000000081b107223 */ /* 0x008fc6000000001d */
[----:B------:R-:W1:Y:S01]  /*0910*/  LDS R29, [R7+0x74] ;  /* 0x00007400071d7984 */ /* 0x000e620000000800 */
[-C--:B----4-:R-:W-:Y:S01]  /*0920*/  FFMA R27, R12, R21.reuse, R25 ;  /* 0x000000150c1b7223 */ /* 0x090fe20000000019 */
[----:B------:R-:W-:Y:S02]  /*0930*/  FFMA R12, R8, R21, R18 ;  /* 0x00000015080c7223 */ /* 0x000fe40000000012 */
[----:B------:R-:W-:Y:S04]  /*0940*/  LDS R18, [R7+0x34] ;  /* 0x0000340007127984 */ /* 0x000fe80000000800 */
[----:B------:R-:W2:Y:S04]  /*0950*/  LDS R25, [R15+0x374] ;  /* 0x000374000f197984 */ /* 0x000ea80000000800 */
[----:B------:R-:W3:Y:S04]  /*0960*/  LDS R21, [R15+0x378] ;  /* 0x000378000f157984 */ /* 0x000ee80000000800 */
[----:B------:R-:W4:Y:S01]  /*0970*/  LDS R8, [R7+0x78] ;  /* 0x0000780007087984 */ /* 0x000f220000000800 */
[C---:B0-----:R-:W-:Y:S01]  /*0980*/  FFMA R23, R20.reuse, R10, R23 ;  /* 0x0000000a14177223 */ /* 0x041fe20000000017 */
[----:B------:R-:W-:Y:S01]  /*0990*/  FFMA R16, R20, R11, R16 ;  /* 0x0000000b14107223 */ /* 0x000fe20000000010 */
[----:B-1----:R-:W-:Y:S01]  /*09a0*/  FFMA R20, R10, R29, R27 ;  /* 0x0000001d0a147223 */ /* 0x002fe2000000001b */
[----:B------:R-:W-:Y:S01]  /*09b0*/  FFMA R12, R29, R11, R12 ;  /* 0x0000000b1d0c7223 */ /* 0x000fe2000000000c */
[----:B------:R-:W-:Y:S04]  /*09c0*/  LDS R27, [R7+0x80] ;  /* 0x00008000071b7984 */ /* 0x000fe80000000800 */
[----:B------:R-:W0:Y:S01]  /*09d0*/  LDS.64 R10, [R15+0x3b8] ;  /* 0x0003b8000f0a7984 */ /* 0x000e220000000a00 */
[C---:B--2---:R-:W-:Y:S01]  /*09e0*/  FFMA R23, R18.reuse, R25, R23 ;  /* 0x0000001912177223 */ /* 0x044fe20000000017 */
[----:B---3--:R-:W-:-:S02]  /*09f0*/  FFMA R18, R18, R21, R16 ;  /* 0x0000001512127223 */ /* 0x008fc40000000010 */
[----:B------:R-:W1:Y:S01]  /*0a00*/  LDS R16, [R7+0x38] ;  /* 0x0000380007107984 */ /* 0x000e620000000800 */
[-C--:B----4-:R-:W-:Y:S01]  /*0a10*/  FFMA R29, R25, R8.reuse, R20 ;  /* 0x00000008191d7223 */ /* 0x090fe20000000014 */
[----:B------:R-:W-:Y:S02]  /*0a20*/  FFMA R21, R21, R8, R12 ;  /* 0x0000000815157223 */ /* 0x000fe4000000000c */
[----:B------:R-:W2:Y:S04]  /*0a30*/  LDS R25, [R7+0x3c] ;  /* 0x00003c0007197984 */ /* 0x000ea80000000800 */
[----:B------:R-:W3:Y:S01]  /*0a40*/  LDS R20, [R15+0x400] ;  /* 0x000400000f147984 */ /* 0x000ee20000000800 */
[----:B0-----:R-:W-:Y:S01]  /*0a50*/  FFMA R29, R10, R24, R29 ;  /* 0x000000180a1d7223 */ /* 0x001fe2000000001d */
[-C--:B------:R-:W-:Y:S01]  /*0a60*/  FFMA R21, R24, R11.reuse, R21 ;  /* 0x0000000b18157223 */ /* 0x080fe20000000015 */
[C---:B-1----:R-:W-:Y:S01]  /*0a70*/  FFMA R8, R16.reuse, R10, R23 ;  /* 0x0000000a10087223 */ /* 0x042fe20000000017 */
[----:B------:R-:W-:-:S03]  /*0a80*/  FFMA R16, R16, R11, R18 ;  /* 0x0000000b10107223 */ /* 0x000fc60000000012 */
[C---:B--2---:R-:W-:Y:S01]  /*0a90*/  FFMA R23, R25.reuse, R22, R8 ;  /* 0x0000001619177223 */ /* 0x044fe20000000008 */
[----:B---3--:R-:W-:Y:S01]  /*0aa0*/  FFMA R16, R25, R20, R16 ;  /* 0x0000001419107223 */ /* 0x008fe20000000010 */
[-C--:B------:R-:W-:Y:S01]  /*0ab0*/  FFMA R25, R22, R27.reuse, R29 ;  /* 0x0000001b16197223 */ /* 0x080fe2000000001d */
[----:B------:R-:W-:-:S07]  /*0ac0*/  FFMA R18, R20, R27, R21 ;  /* 0x0000001b14127223 */ /* 0x000fce0000000015 */
.L_x_2:
[----:B------:R-:W-:Y:S05]  /*0ad0*/  BSYNC.RECONVERGENT B0 ;  /* 0x0000000000007941 */ /* 0x000fea0003800200 */
.L_x_1:
[----:B------:R-:W-:Y:S01]  /*0ae0*/  BAR.SYNC.DEFER_BLOCKING 0x0 ;  /* 0x0000000000007b1d */ /* 0x000fe20000010000 */
[----:B------:R-:W-:Y:S01]  /*0af0*/  UIADD3 UR4, UPT, UPT, -UR4, 0x1, URZ ;  /* 0x0000000104047890 */ /* 0x000fe2000fffe1ff */
[----:B------:R-:W-:-:S03]  /*0b00*/  LEA R11, R9, R14, 0x4 ;  /* 0x0000000e090b7211 */ /* 0x000fc600078e20ff */
[----:B------:R-:W-:-:S09]  /*0b10*/  UISETP.NE.AND UP0, UPT, UR4, URZ, UPT ;  /* 0x000000ff0400728c */ /* 0x000fd2000bf05270 */
[----:B------:R-:W-:Y:S05]  /*0b20*/  BRA.U !UP0, `(.L_x_0) ;  /* 0x0000000908787547 */ /* 0x000fea000b800000 */
[----:B0-----:R-:W0:Y:S01]  /*0b30*/  LDC R8, c[0x0][0x39c] ;  /* 0x0000e700ff087b82 */ /* 0x001e220000000800 */
[----:B------:R-:W-:Y:S01]  /*0b40*/  IADD3 R9, PT, PT, R13, 0x10, RZ ;  /* 0x000000100d097810 */ /* 0x000fe20007ffe0ff */
[----:B------:R-:W1:Y:S01]  /*0b50*/  LDCU UR7, c[0x0][0x3a0] ;  /* 0x00007400ff0777ac */ /* 0x000e620008000800 */
[----:B------:R-:W-:Y:S02]  /*0b60*/  IADD3 R10, PT, PT, R3, 0x10, RZ ;  /* 0x00000010030a7810 */ /* 0x000fe40007ffe0ff */
[----:B------:R-:W-:Y:S01]  /*0b70*/  IADD3 R12, PT, PT, R0, 0x10, RZ ;  /* 0x00000010000c7810 */ /* 0x000fe20007ffe0ff */
[----:B------:R-:W2:Y:S06]  /*0b80*/  LDCU UR10, c[0x0][0x398] ;  /* 0x00007300ff0a77ac */ /* 0x000eac0008000800 */
.L_x_5:
[----:B-1----:R-:W-:Y:S01]  /*0b90*/  ISETP.GE.AND P0, PT, R10, UR7, PT ;  /* 0x000000070a007c0c */ /* 0x002fe2000bf06270 */
[----:B------:R-:W1:Y:S01]  /*0ba0*/  LDC.64 R20, c[0x0][0x380] ;  /* 0x0000e000ff147b82 */ /* 0x000e620000000a00 */
[----:B------:R-:W-:Y:S01]  /*0bb0*/  ISETP.GE.AND P1, PT, R12, UR7, PT ;  /* 0x000000070c007c0c */ /* 0x000fe2000bf26270 */
[----:B0-----:R-:W-:Y:S01]  /*0bc0*/  HFMA2 R22, -RZ, RZ, 0, 0 ;  /* 0x00000000ff167431 */ /* 0x001fe200000001ff */
[----:B0-----:R-:W-:Y:S02]  /*0bd0*/  ISETP.GE.OR P0, PT, R17, R8, P0 ;  /* 0x000000081100720c */ /* 0x001fe40000706670 */
[----:B--2---:R-:W-:Y:S02]  /*0be0*/  ISETP.GE.OR P1, PT, R19, UR10, P1 ;  /* 0x0000000a13007c0c */ /* 0x004fe40008f26670 */
[----:B------:R-:W-:-:S09]  /*0bf0*/  MOV R13, RZ ;  /* 0x000000ff000d7202 */ /* 0x000fd20000000f00 */
[----:B------:R-:W0:Y:S01]  /*0c00*/  @!P0 LDC.64 R14, c[0x0][0x388] ;  /* 0x0000e200ff0e8b82 */ /* 0x000e220000000a00 */
[----:B-1----:R-:W-:-:S05]  /*0c10*/  IMAD.WIDE R20, R9, 0x4, R20 ;  /* 0x0000000409147825 */ /* 0x002fca00078e0214 */
[----:B------:R-:W2:Y:S01]  /*0c20*/  @!P1 LDG.E.CONSTANT R22, desc[UR8][R20.64] ;  /* 0x0000000814169981 */ /* 0x000ea2000c1e9900 */
[----:B0-----:R-:W-:-:S05]  /*0c30*/  @!P0 IMAD.WIDE R14, R11, 0x4, R14 ;  /* 0x000000040b0e8825 */ /* 0x001fca00078e020e */
[----:B------:R-:W3:Y:S01]  /*0c40*/  @!P0 LDG.E.CONSTANT R13, desc[UR8][R14.64] ;  /* 0x000000080e0d8981 */ /* 0x000ee2000c1e9900 */
[----:B------:R-:W-:Y:S01]  /*0c50*/  LOP3.LUT P0, RZ, R3, 0x3f8, R0, 0xc8, !PT ;  /* 0x000003f803ff7812 */ /* 0x000fe2000780c800 */
[----:B------:R-:W-:Y:S02]  /*0c60*/  BSSY.RECONVERGENT B0, `(.L_x_3) ;  /* 0x0000082000007945 */ /* 0x000fe40003800200 */
[----:B--2---:R0:W-:Y:S04]  /*0c70*/  STS [R5], R22 ;  /* 0x0000001605007388 */ /* 0x0041e80000000800 */
[----:B---3--:R0:W-:Y:S01]  /*0c80*/  STS [R6], R13 ;  /* 0x0000000d06007388 */ /* 0x0081e20000000800 */
[----:B------:R-:W-:Y:S06]  /*0c90*/  BAR.SYNC.DEFER_BLOCKING 0x0 ;  /* 0x0000000000007b1d */ /* 0x000fec0000010000 */
[----:B------:R-:W-:Y:S05]  /*0ca0*/  @P0 BRA `(.L_x_4) ;  /* 0x0000000400f40947 */ /* 0x000fea0003800000 */
[----:B------:R-:W1:Y:S01]  /*0cb0*/  S2UR UR6, SR_CgaCtaId ;  /* 0x00000000000679c3 */ /* 0x000e620000008800 */
[----:B------:R-:W-:Y:S01]  /*0cc0*/  UMOV UR5, 0x400 ;  /* 0x0000040000057882 */ /* 0x000fe20000000000 */
[----:B------:R-:W-:Y:S01]  /*0cd0*/  LDS R20, [R7] ;  /* 0x0000000007147984 */ /* 0x000fe20000000800 */
[----:B------:R-:W-:-:S03]  /*0ce0*/  UIADD3 UR5, UPT, UPT, UR5, 0x440, URZ ;  /* 0x0000044005057890 */ /* 0x000fc6000fffe0ff */
[----:B------:R-:W-:Y:S04]  /*0cf0*/  LDS R27, [R7+0x44] ;  /* 0x00004400071b7984 */ /* 0x000fe80000000800 */
[----:B------:R-:W-:Y:S01]  /*0d00*/  LDS R24, [R7+0x4] ;  /* 0x0000040007187984 */ /* 0x000fe20000000800 */
[----:B-1----:R-:W-:-:S06]  /*0d10*/  ULEA UR5, UR6, UR5, 0x18 ;  /* 0x0000000506057291 */ /* 0x002fcc000f8ec0ff */
[----:B0-----:R-:W-:-:S05]  /*0d20*/  LEA R13, R0, UR5, 0x3 ;  /* 0x00000005000d7c11 */ /* 0x001fca000f8e18ff */
[----:B------:R-:W0:Y:S04]  /*0d30*/  LDS.64 R14, [R13] ;  /* 0x000000000d0e7984 */ /* 0x000e280000000a00 */
[----:B------:R-:W1:Y:S01]  /*0d40*/  LDS R21, [R13+0x48] ;  /* 0x000048000d157984 */ /* 0x000e620000000800 */
[C---:B0-----:R-:W-:Y:S01]  /*0d50*/  FFMA R23, R20.reuse, R14, R23 ;  /* 0x0000000e14177223 */ /* 0x041fe20000000017 */
[----:B------:R-:W-:Y:S01]  /*0d60*/  FFMA R22, R20, R15, R16 ;  /* 0x0000000f14167223 */ /* 0x000fe20000000010 */
[----:B------:R-:W-:Y:S01]  /*0d70*/  FFMA R25, R14, R27, R25 ;  /* 0x0000001b0e197223 */ /* 0x000fe20000000019 */
[----:B------:R-:W0:Y:S01]  /*0d80*/  LDS R20, [R13+0x44] ;  /* 0x000044000d147984 */ /* 0x000e220000000800 */
[----:B------:R-:W-:Y:S01]  /*0d90*/  FFMA R18, R27, R15, R18 ;  /* 0x0000000f1b127223 */ /* 0x000fe20000000012 */
[----:B-1----:R-:W-:-:S02]  /*0da0*/  FFMA R22, R24, R21, R22 ;  /* 0x0000001518167223 */ /* 0x002fc40000000016 */
[----:B------:R-:W1:Y:S04]  /*0db0*/  LDS R16, [R7+0x48] ;  /* 0x0000480007107984 */ /* 0x000e680000000800 */
[----:B------:R-:W-:Y:S04]  /*0dc0*/  LDS.64 R14, [R13+0x88] ;  /* 0x000088000d0e7984 */ /* 0x000fe80000000a00 */
[----:B------:R-:W2:Y:S01]  /*0dd0*/  LDS R27, [R7+0x4c] ;  /* 0x00004c00071b7984 */ /* 0x000ea20000000800 */
[----:B0-----:R-:W-:Y:S01]  /*0de0*/  FFMA R23, R24, R20, R23 ;  /* 0x0000001418177223 */ /* 0x001fe20000000017 */
[-C--:B-1----:R-:W-:Y:S01]  /*0df0*/  FFMA R25, R20, R16.reuse, R25 ;  /* 0x0000001014197223 */ /* 0x082fe20000000019 */
[----:B------:R-:W-:Y:S01]  /*0e00*/  FFMA R24, R21, R16, R18 ;  /* 0x0000001015187223 */ /* 0x000fe20000000012 */
[----:B------:R-:W0:Y:S04]  /*0e10*/  LDS R20, [R7+0x8] ;  /* 0x0000080007147984 */ /* 0x000e280000000800 */
[----:B------:R-:W-:Y:S01]  /*0e20*/  LDS R21, [R7+0xc] ;  /* 0x00000c0007157984 */ /* 0x000fe20000000800 */
[----:B--2---:R-:W-:-:S03]  /*0e30*/  FFMA R25, R14, R27, R25 ;  /* 0x0000001b0e197223 */ /* 0x004fc60000000019 */
[----:B------:R-:W1:Y:S04]  /*0e40*/  LDS R16, [R13+0xcc] ;  /* 0x0000cc000d107984 */ /* 0x000e680000000800 */
[----:B------:R-:W2:Y:S01]  /*0e50*/  LDS R18, [R13+0xd0] ;  /* 0x0000d0000d127984 */ /* 0x000ea20000000800 */
[C---:B0-----:R-:W-:Y:S01]  /*0e60*/  FFMA R26, R20.reuse, R14, R23 ;  /* 0x0000000e141a7223 */ /* 0x041fe20000000017 */
[-C--:B------:R-:W-:Y:S01]  /*0e70*/  FFMA R29, R20, R15.reuse, R22 ;  /* 0x0000000f141d7223 */ /* 0x080fe20000000016 */
[----:B------:R-:W-:Y:S01]  /*0e80*/  FFMA R23, R27, R15, R24 ;  /* 0x0000000f1b177223 */ /* 0x000fe20000000018 */
[----:B------:R-:W-:Y:S04]  /*0e90*/  LDS R20, [R7+0x54] ;  /* 0x0000540007147984 */ /* 0x000fe80000000800 */
[----:B------:R-:W-:Y:S01]  /*0ea0*/  LDS R24, [R7+0x10] ;  /* 0x0000100007187984 */ /* 0x000fe20000000800 */
[----:B-1----:R-:W-:-:S03]  /*0eb0*/  FFMA R27, R21, R16, R26 ;  /* 0x00000010151b7223 */ /* 0x002fc6000000001a */
[----:B------:R-:W0:Y:S01]  /*0ec0*/  LDS.64 R14, [R13+0x110] ;  /* 0x000110000d0e7984 */ /* 0x000e220000000a00 */
[----:B--2---:R-:W-:-:S03]  /*0ed0*/  FFMA R22, R21, R18, R29 ;  /* 0x0000001215167223 */ /* 0x004fc6000000001d */
[----:B------:R-:W1:Y:S01]  /*0ee0*/  LDS R21, [R7+0x50] ;  /* 0x0000500007157984 */ /* 0x000e620000000800 */
[----:B0-----:R-:W-:Y:S01]  /*0ef0*/  FFMA R27, R24, R14, R27 ;  /* 0x0000000e181b7223 */ /* 0x001fe2000000001b */
[-C--:B-1----:R-:W-:Y:S01]  /*0f00*/  FFMA R25, R16, R21.reuse, R25 ;  /* 0x0000001510197223 */ /* 0x082fe20000000019 */
[----:B------:R-:W-:Y:S01]  /*0f10*/  FFMA R23, R18, R21, R23 ;  /* 0x0000001512177223 */ /* 0x000fe20000000017 */
[-C--:B------:R-:W-:Y:S01]  /*0f20*/  FFMA R16, R24, R15.reuse, R22 ;  /* 0x0000000f18107223 */ /* 0x080fe20000000016 */
[----:B------:R-:W-:Y:S01]  /*0f30*/  LDS R18, [R7+0x18] ;  /* 0x0000180007127984 */ /* 0x000fe20000000800 */
[----:B------:R-:W-:Y:S01]  /*0f40*/  FFMA R21, R14, R20, R25 ;  /* 0x000000140e157223 */ /* 0x000fe20000000019 */
[----:B------:R-:W-:Y:S02]  /*0f50*/  FFMA R20, R20, R15, R23 ;  /* 0x0000000f14147223 */ /* 0x000fe40000000017 */
[----:B------:R-:W-:Y:S04]  /*0f60*/  LDS R22, [R7+0x14] ;  /* 0x0000140007167984 */ /* 0x000fe80000000800 */
[----:B------:R-:W0:Y:S04]  /*0f70*/  LDS R24, [R13+0x154] ;  /* 0x000154000d187984 */ /* 0x000e280000000800 */
[----:B------:R-:W1:Y:S04]  /*0f80*/  LDS R23, [R13+0x158] ;  /* 0x000158000d177984 */ /* 0x000e680000000800 */
[----:B------:R-:W2:Y:S04]  /*0f90*/  LDS.64 R14, [R13+0x198] ;  /* 0x000198000d0e7984 */ /* 0x000ea80000000a00 */
[----:B------:R-:W3:Y:S01]  /*0fa0*/  LDS R25, [R7+0x58] ;  /* 0x0000580007197984 */ /* 0x000ee20000000800 */
[C---:B0-----:R-:W-:Y:S01]  /*0fb0*/  FFMA R27, R22.reuse, R24, R27 ;  /* 0x00000018161b7223 */ /* 0x041fe2000000001b */
[----:B-1----:R-:W-:-:S03]  /*0fc0*/  FFMA R16, R22, R23, R16 ;  /* 0x0000001716107223 */ /* 0x002fc60000000010 */
[----:B--2---:R-:W-:Y:S02]  /*0fd0*/  FFMA R22, R18, R14, R27 ;  /* 0x0000000e12167223 */ /* 0x004fe4000000001b */
[----:B------:R-:W0:Y:S01]  /*0fe0*/  LDS R27, [R7+0x5c] ;  /* 0x00005c00071b7984 */ /* 0x000e220000000800 */
[-C--:B---3--:R-:W-:Y:S01]  /*0ff0*/  FFMA R21, R24, R25.reuse, R21 ;  /* 0x0000001918157223 */ /* 0x088fe20000000015 */
[----:B------:R-:W-:Y:S01]  /*1000*/  FFMA R20, R23, R25, R20 ;  /* 0x0000001917147223 */ /* 0x000fe20000000014 */
[----:B------:R-:W-:Y:S01]  /*1010*/  FFMA R25, R18, R15, R16 ;  /* 0x0000000f12197223 */ /* 0x000fe20000000010 */
[----:B------:R-:W-:Y:S04]  /*1020*/  LDS R24, [R7+0x1c] ;  /* 0x00001c0007187984 */ /* 0x000fe80000000800 */
[----:B------:R-:W1:Y:S04]  /*1030*/  LDS R18, [R13+0x1dc] ;  /* 0x0001dc000d127984 */ /* 0x000e680000000800 */
[----:B------:R-:W2:Y:S04]  /*1040*/  LDS R16, [R13+0x1e0] ;  /* 0x0001e0000d107984 */ /* 0x000ea80000000800 */
[----:B------:R-:W3:Y:S01]  /*1050*/  LDS R23, [R7+0x60] ;  /* 0x0000600007177984 */ /* 0x000ee20000000800 */
[----:B0-----:R-:W-:Y:S01]  /*1060*/  FFMA R29, R14, R27, R21 ;  /* 0x0000001b0e1d7223 */ /* 0x001fe20000000015 */
[----:B------:R-:W-:-:S02]  /*1070*/  FFMA R27, R27, R15, R20 ;  /* 0x0000000f1b1b7223 */ /* 0x000fc40000000014 */
[----:B------:R-:W-:Y:S01]  /*1080*/  LDS.64 R14, [R13+0x220] ;  /* 0x000220000d0e7984 */ /* 0x000fe20000000a00 */
[----:B-1----:R-:W-:-:S03]  /*1090*/  FFMA R21, R24, R18, R22 ;  /* 0x0000001218157223 */ /* 0x002fc60000000016 */
[----:B------:R-:W0:Y:S01]  /*10a0*/  LDS R22, [R7+0x20] ;  /* 0x0000200007167984 */ /* 0x000e220000000800 */
[----:B--2---:R-:W-:Y:S01]  /*10b0*/  FFMA R20, R24, R16, R25 ;  /* 0x0000001018147223 */ /* 0x004fe20000000019 */
[-C--:B---3--:R-:W-:Y:S01]  /*10c0*/  FFMA R24, R16, R23.reuse, R27 ;  /* 0x0000001710187223 */ /* 0x088fe2000000001b */
[----:B------:R-:W-:Y:S01]  /*10d0*/  FFMA R25, R18, R23, R29 ;  /* 0x0000001712197223 */ /* 0x000fe2000000001d */
[----:B------:R-:W1:Y:S04]  /*10e0*/  LDS R27, [R7+0x64] ;  /* 0x00006400071b7984 */ /* 0x000e680000000800 */
[----:B------:R-:W-:Y:S04]  /*10f0*/  LDS R23, [R7+0x24] ;  /* 0x0000240007177984 */ /* 0x000fe80000000800 */
[----:B------:R-:W2:Y:S04]  /*1100*/  LDS R16, [R13+0x264] ;  /* 0x000264000d107984 */ /* 0x000ea80000000800 */
[----:B------:R-:W3:Y:S01]  /*1110*/  LDS R18, [R13+0x268] ;  /* 0x000268000d127984 */ /* 0x000ee20000000800 */
[C---:B0-----:R-:W-:Y:S01]  /*1120*/  FFMA R26, R22.reuse, R14, R21 ;  /* 0x0000000e161a7223 */ /* 0x041fe20000000015 */
[----:B------:R-:W-:-:S02]  /*1130*/  FFMA R29, R22, R15, R20 ;  /* 0x0000000f161d7223 */ /* 0x000fc40000000014 */
[----:B------:R-:W-:Y:S01]  /*1140*/  LDS R20, [R7+0x6c] ;  /* 0x00006c0007147984 */ /* 0x000fe20000000800 */
[----:B-1----:R-:W-:Y:S01]  /*1150*/  FFMA R25, R14, R27, R25 ;  /* 0x0000001b0e197223 */ /* 0x002fe20000000019 */
[----:B------:R-:W-:Y:S02]  /*1160*/  FFMA R21, R27, R15, R24 ;  /* 0x0000000f1b157223 */ /* 0x000fe40000000018 */
[----:B------:R-:W-:Y:S04]  /*1170*/  LDS.64 R14, [R13+0x2a8] ;  /* 0x0002a8000d0e7984 */ /* 0x000fe80000000a00 */
[----:B------:R-:W0:Y:S01]  /*1180*/  LDS R24, [R7+0x28] ;  /* 0x0000280007187984 */ /* 0x000e220000000800 */
[----:B--2---:R-:W-:-:S03]  /*1190*/  FFMA R27, R23, R16, R26 ;  /* 0x00000010171b7223 */ /* 0x004fc6000000001a */
[----:B------:R-:W-:Y:S01]  /*11a0*/  LDS R26, [R7+0x70] ;  /* 0x00007000071a7984 */ /* 0x000fe20000000800 */
[----:B---3--:R-:W-:-:S03]  /*11b0*/  FFMA R22, R23, R18, R29 ;  /* 0x0000001217167223 */ /* 0x008fc6000000001d */
[----:B------:R-:W1:Y:S04]  /*11c0*/  LDS R23, [R7+0x68] ;  /* 0x0000680007177984 */ /* 0x000e680000000800 */
[----:B------:R-:W-:Y:S01]  /*11d0*/  LDS R29, [R7+0x74] ;  /* 0x00007400071d7984 */ /* 0x000fe20000000800 */
[----:B0-----:R-:W-:Y:S01]  /*11e0*/  FFMA R27, R24, R14, R27 ;  /* 0x0000000e181b7223 */ /* 0x001fe2000000001b */
[-C--:B-1----:R-:W-:Y:S01]  /*11f0*/  FFMA R25, R16, R23.reuse, R25 ;  /* 0x0000001710197223 */ /* 0x082fe20000000019 */
[----:B------:R-:W-:Y:S01]  /*1200*/  FFMA R23, R18, R23, R21 ;  /* 0x0000001712177223 */ /* 0x000fe20000000015 */
[-C--:B------:R-:W-:Y:S01]  /*1210*/  FFMA R16, R24, R15.reuse, R22 ;  /* 0x0000000f18107223 */ /* 0x080fe20000000016 */
[----:B------:R-:W-:Y:S01]  /*1220*/  LDS R18, [R7+0x30] ;  /* 0x0000300007127984 */ /* 0x000fe20000000800 */
[----:B------:R-:W-:Y:S01]  /*1230*/  FFMA R21, R14, R20, R25 ;  /* 0x000000140e157223 */ /* 0x000fe20000000019 */
[----:B------:R-:W-:-:S02]  /*1240*/  FFMA R23, R20, R15, R23 ;  /* 0x0000000f14177223 */ /* 0x000fc40000000017 */
[----:B------:R-:W-:Y:S04]  /*1250*/  LDS R20, [R7+0x2c] ;  /* 0x00002c0007147984 */ /* 0x000fe80000000800 */
[----:B------:R-:W0:Y:S04]  /*1260*/  LDS R25, [R13+0x2f0] ;  /* 0x0002f0000d197984 */ /* 0x000e280000000800 */
[----:B------:R-:W1:Y:S04]  /*1270*/  LDS R22, [R13+0x2ec] ;  /* 0x0002ec000d167984 */ /* 0x000e680000000800 */
[----:B------:R-:W2:Y:S01]  /*1280*/  LDS.64 R14, [R13+0x330] ;  /* 0x000330000d0e7984 */ /* 0x000ea20000000a00 */
[----:B0-----:R-:W-:Y:S01]  /*1290*/  FFMA R24, R20, R25, R16 ;  /* 0x0000001914187223 */ /* 0x001fe20000000010 */
[----:B------:R-:W-:-:S02]  /*12a0*/  FFMA R16, R25, R26, R23 ;  /* 0x0000001a19107223 */ /* 0x000fc40000000017 */
[----:B------:R-:W-:Y:S01]  /*12b0*/  LDS R25, [R13+0x374] ;  /* 0x000374000d197984 */ /* 0x000fe20000000800 */
[----:B-1----:R-:W-:Y:S01]  /*12c0*/  FFMA R27, R20, R22, R27 ;  /* 0x00000016141b7223 */ /* 0x002fe2000000001b */
[----:B------:R-:W-:Y:S02]  /*12d0*/  FFMA R21, R22, R26, R21 ;  /* 0x0000001a16157223 */ /* 0x000fe40000000015 */
[----:B------:R-:W0:Y:S01]  /*12e0*/  LDS R22, [R7+0x34] ;  /* 0x0000340007167984 */ /* 0x000e220000000800 */
[C---:B--2---:R-:W-:Y:S01]  /*12f0*/  FFMA R20, R18.reuse, R14, R27 ;  /* 0x0000000e12147223 */ /* 0x044fe2000000001b */
[----:B------:R-:W-:Y:S01]  /*1300*/  FFMA R27, R18, R15, R24 ;  /* 0x0000000f121b7223 */ /* 0x000fe20000000018 */
[----:B------:R-:W-:Y:S01]  /*1310*/  FFMA R14, R14, R29, R21 ;  /* 0x0000001d0e0e7223 */ /* 0x000fe20000000015 */
[----:B------:R-:W1:Y:S01]  /*1320*/  LDS R23, [R7+0x78] ;  /* 0x0000780007177984 */ /* 0x000e620000000800 */
[----:B------:R-:W-:-:S03]  /*1330*/  FFMA R29, R29, R15, R16 ;  /* 0x0000000f1d1d7223 */ /* 0x000fc60000000010 */
[----:B------:R-:W2:Y:S04]  /*1340*/  LDS R18, [R13+0x378] ;  /* 0x000378000d127984 */ /* 0x000ea80000000800 */
[----:B------:R-:W-:Y:S01]  /*1350*/  LDS R24, [R7+0x7c] ;  /* 0x00007c0007187984 */ /* 0x000fe20000000800 */
[----:B0-----:R-:W-:-:S03]  /*1360*/  FFMA R21, R22, R25, R20 ;  /* 0x0000001916157223 */ /* 0x001fc60000000014 */
[----:B------:R-:W-:Y:S01]  /*1370*/  LDS R20, [R7+0x38] ;  /* 0x0000380007147984 */ /* 0x000fe20000000800 */
[----:B-1----:R-:W-:-:S03]  /*1380*/  FFMA R25, R25, R23, R14 ;  /* 0x0000001719197223 */ /* 0x002fc6000000000e */
[----:B------:R-:W0:Y:S01]  /*1390*/  LDS.64 R14, [R13+0x3b8] ;  /* 0x0003b8000d0e7984 */ /* 0x000e220000000a00 */
[----:B--2---:R-:W-:Y:S01]  /*13a0*/  FFMA R16, R22, R18, R27 ;  /* 0x0000001216107223 */ /* 0x004fe2000000001b */
[----:B------:R-:W-:Y:S02]  /*13b0*/  FFMA R23, R18, R23, R29 ;  /* 0x0000001712177223 */ /* 0x000fe4000000001d */
[----:B------:R-:W-:Y:S04]  /*13c0*/  LDS R22, [R13+0x3fc] ;  /* 0x0003fc000d167984 */ /* 0x000fe80000000800 */
[----:B------:R-:W1:Y:S04]  /*13d0*/  LDS R29, [R7+0x3c] ;  /* 0x00003c00071d7984 */ /* 0x000e680000000800 */
[----:B------:R-:W2:Y:S04]  /*13e0*/  LDS R18, [R13+0x400] ;  /* 0x000400000d127984 */ /* 0x000ea80000000800 */
[----:B------:R-:W3:Y:S01]  /*13f0*/  LDS R27, [R7+0x80] ;  /* 0x00008000071b7984 */ /* 0x000ee20000000800 */
[C---:B0-----:R-:W-:Y:S01]  /*1400*/  FFMA R26, R20.reuse, R14, R21 ;  /* 0x0000000e141a7223 */ /* 0x041fe20000000015 */
[-C--:B------:R-:W-:Y:S01]  /*1410*/  FFMA R21, R20, R15.reuse, R16 ;  /* 0x0000000f14157223 */ /* 0x080fe20000000010 */
[----:B------:R-:W-:Y:S01]  /*1420*/  FFMA R25, R14, R24, R25 ;  /* 0x000000180e197223 */ /* 0x000fe20000000019 */
[----:B------:R-:W-:Y:S01]  /*1430*/  FFMA R15, R24, R15, R23 ;  /* 0x0000000f180f7223 */ /* 0x000fe20000000017 */
[C---:B-1----:R-:W-:Y:S01]  /*1440*/  FFMA R23, R29.reuse, R22, R26 ;  /* 0x000000161d177223 */ /* 0x042fe2000000001a */
[----:B--2---:R-:W-:Y:S01]  /*1450*/  FFMA R16, R29, R18, R21 ;  /* 0x000000121d107223 */ /* 0x004fe20000000015 */
[-C--:B---3--:R-:W-:Y:S01]  /*1460*/  FFMA R25, R22, R27.reuse, R25 ;  /* 0x0000001b16197223 */ /* 0x088fe20000000019 */
[----:B------:R-:W-:-:S07]  /*1470*/  FFMA R18, R18, R27, R15 ;  /* 0x0000001b12127223 */ /* 0x000fce000000000f */
.L_x_4:
[----:B------:R-:W-:Y:S05]  /*1480*/  BSYNC.RECONVERGENT B0 ;  /* 0x0000000000007941 */ /* 0x000fea0003800200 */
.L_x_3:
[----:B------:R-:W-:Y:S01]  /*1490*/  BAR.SYNC.DEFER_BLOCKING 0x0 ;  /* 0x0000000000007b1d */ /* 0x000fe20000010000 */
[----:B------:R-:W-:Y:S01]  /*14a0*/  UIADD3 UR4, UPT, UPT, UR4, 0x1, URZ ;  /* 0x0000000104047890 */ /* 0x000fe2000fffe0ff */
[----:B------:R-:W-:Y:S02]  /*14b0*/  IADD3 R10, PT, PT, R10, 0x10, RZ ;  /* 0x000000100a0a7810 */ /* 0x000fe40007ffe0ff */
[----:B------:R-:W-:Y:S01]  /*14c0*/  IADD3 R12, PT, PT, R12, 0x10, RZ ;  /* 0x000000100c0c7810 */ /* 0x000fe20007ffe0ff */
[----:B------:R-:W-:Y:S01]  /*14d0*/  UISETP.NE.AND UP0, UPT, UR4, URZ, UPT ;  /* 0x000000ff0400728c */ /* 0x000fe2000bf05270 */
[----:B------:R-:W-:Y:S02]  /*14e0*/  IADD3 R9, PT, PT, R9, 0x10, RZ ;  /* 0x0000001009097810 */ /* 0x000fe40007ffe0ff */
[----:B------:R-:W-:-:S06]  /*14f0*/  LEA R11, R8, R11, 0x4 ;  /* 0x0000000b080b7211 */ /* 0x000fcc00078e20ff */
[----:B------:R-:W-:Y:S05]  /*1500*/  BRA.U UP0, `(.L_x_5) ;  /* 0xfffffff500a07547 */ /* 0x000fea000b83ffff */
.L_x_0:
[----:B------:R-:W1:Y:S01]  /*1510*/  LDCU.64 UR12, c[0x0][0x398] ;  /* 0x00007300ff0c77ac */ /* 0x000e620008000a00 */
[----:B0-----:R-:W-:Y:S02]  /*1520*/  IADD3 R5, PT, PT, R4, 0x1, RZ ;  /* 0x0000000104057810 */ /* 0x001fe40007ffe0ff */
[----:B------:R-:W-:Y:S02]  /*1530*/  LOP3.LUT R0, R0, R3, RZ, 0xfc, !PT ;  /* 0x0000000300007212 */ /* 0x000fe400078efcff */
[----:B------:R-:W-:Y:S02]  /*1540*/  IADD3 R14, PT, PT, R2, 0x1, RZ ;  /* 0x00000001020e7810 */ /* 0x000fe40007ffe0ff */
[----:B------:R-:W-:Y:S02]  /*1550*/  LOP3.LUT P1, R0, R0, 0x3f8, RZ, 0xc0, !PT ;  /* 0x000003f800007812 */ /* 0x000fe4000782c0ff */
[----:B-1----:R-:W-:Y:S01]  /*1560*/  ISETP.GE.AND P0, PT, R5, UR13, PT ;  /* 0x0000000d05007c0c */ /* 0x002fe2000bf06270 */
[----:B------:R-:W-:Y:S01]  /*1570*/  IMAD R3, R2, UR13, RZ ;  /* 0x0000000d02037c24 */ /* 0x000fe2000f8e02ff */
[----:B------:R-:W-:-:S02]  /*1580*/  ISETP.GE.AND P2, PT, R4, UR13, PT ;  /* 0x0000000d04007c0c */ /* 0x000fc4000bf46270 */
[----:B------:R-:W-:Y:S02]  /*1590*/  ISETP.GE.OR P3, PT, R2, UR12, P0 ;  /* 0x0000000c02007c0c */ /* 0x000fe40008766670 */
[----:B------:R-:W-:Y:S02]  /*15a0*/  ISETP.GE.AND P4, PT, R4, UR13, PT ;  /* 0x0000000d04007c0c */ /* 0x000fe4000bf86270 */
[----:B------:R-:W-:Y:S02]  /*15b0*/  ISETP.LT.AND P2, PT, R2, UR12, !P2 ;  /* 0x0000000c02007c0c */ /* 0x000fe4000d741270 */
[----:B------:R-:W-:Y:S02]  /*15c0*/  ISETP.NE.OR P3, PT, R0, RZ, P3 ;  /* 0x000000ff0000720c */ /* 0x000fe40001f65670 */
[----:B------:R-:W-:Y:S02]  /*15d0*/  ISETP.GE.OR P4, PT, R14, UR12, P4 ;  /* 0x0000000c0e007c0c */ /* 0x000fe4000a786670 */
[----:B------:R-:W-:-:S02]  /*15e0*/  PLOP3.LUT P1, PT, P1, P2, PT, 0x8, 0x80 ;  /* 0x000000000080781c */ /* 0x000fc40000f24170 */
[----:B------:R-:W-:Y:S02]  /*15f0*/  ISETP.NE.OR P4, PT, R0, RZ, P4 ;  /* 0x000000ff0000720c */ /* 0x000fe40002785670 */
[----:B------:R-:W-:Y:S02]  /*1600*/  ISETP.GE.OR P0, PT, R14, UR12, P0 ;  /* 0x0000000c0e007c0c */ /* 0x000fe40008706670 */
[----:B------:R-:W-:Y:S02]  /*1610*/  IADD3 R13, PT, PT, R3, UR13, RZ ;  /* 0x0000000d030d7c10 */ /* 0x000fe4000fffe0ff */
[----:B------:R-:W-:Y:S01]  /*1620*/  ISETP.NE.OR P0, PT, R0, RZ, P0 ;  /* 0x000000ff0000720c */ /* 0x000fe20000705670 */
[----:B------:R-:W0:Y:S01]  /*1630*/  @!P3 LDC.64 R6, c[0x0][0x390] ;  /* 0x0000e400ff06bb82 */ /* 0x000e220000000a00 */
[----:B------:R-:W-:Y:S02]  /*1640*/  @!P3 SHF.R.S32.HI R2, RZ, 0x1f, R4 ;  /* 0x0000001fff02b819 */ /* 0x000fe40000011404 */
[----:B------:R-:W-:-:S02]  /*1650*/  @!P3 IADD3 R12, P2, PT, R4, R3, RZ ;  /* 0x00000003040cb210 */ /* 0x000fc40007f5e0ff */
[C---:B------:R-:W-:Y:S02]  /*1660*/  @P1 IADD3 R5, PT, PT, R4.reuse, R3, RZ ;  /* 0x0000000304051210 */ /* 0x040fe40007ffe0ff */
[----:B------:R-:W-:Y:S01]  /*1670*/  @!P3 LEA.HI.X.SX32 R2, R3, R2, 0x1, P2 ;  /* 0x000000020302b211 */ /* 0x000fe200010f0eff */
[----:B------:R-:W1:Y:S01]  /*1680*/  @P1 LDC.64 R10, c[0x0][0x390] ;  /* 0x0000e400ff0a1b82 */ /* 0x000e620000000a00 */
[----:B------:R-:W-:-:S07]  /*1690*/  @!P4 IADD3 R3, PT, PT, R4, R13, RZ ;  /* 0x0000000d0403c210 */ /* 0x000fce0007ffe0ff */
[----:B------:R-:W2:Y:S01]  /*16a0*/  @!P4 LDC.64 R8, c[0x0][0x390] ;  /* 0x0000e400ff08cb82 */ /* 0x000ea20000000a00 */
[----:B0-----:R-:W-:-:S04]  /*16b0*/  @!P3 LEA R6, P2, R12, R6, 0x2 ;  /* 0x000000060c06b211 */ /* 0x001fc800078410ff */
[----:B------:R-:W-:Y:S01]  /*16c0*/  @!P3 LEA.HI.X R7, R12, R7, R2, 0x2, P2 ;  /* 0x000000070c07b211 */ /* 0x000fe200010f1402 */
[----:B-1----:R-:W-:-:S05]  /*16d0*/  @P1 IMAD.WIDE R10, R5, 0x4, R10 ;  /* 0x00000004050a1825 */ /* 0x002fca00078e020a */
[----:B------:R0:W-:Y:S01]  /*16e0*/  @P1 STG.E desc[UR8][R10.64], R23 ;  /* 0x000000170a001986 */ /* 0x0001e2000c101908 */
[----:B--2---:R-:W-:-:S03]  /*16f0*/  @!P4 IMAD.WIDE R8, R3, 0x4, R8 ;  /* 0x000000040308c825 */ /* 0x004fc600078e0208 */
[----:B------:R0:W-:Y:S04]  /*1700*/  @!P3 STG.E desc[UR8][R6.64+0x4], R16 ;  /* 0x000004100600b986 */ /* 0x0001e8000c101908 */
[----:B------:R0:W-:Y:S01]  /*1710*/  @!P4 STG.E desc[UR8][R8.64], R25 ;  /* 0x000000190800c986 */ /* 0x0001e2000c101908 */
[----:B------:R-:W-:Y:S05]  /*1720*/  @P0 EXIT ;  /* 0x000000000000094d */ /* 0x000fea0003800000 */
[----:B------:R-:W1:Y:S01]  /*1730*/  LDCU.64 UR4, c[0x0][0x390] ;  /* 0x00007200ff0477ac */ /* 0x000e620008000a00 */
[----:B------:R-:W-:Y:S02]  /*1740*/  SHF.R.S32.HI R3, RZ, 0x1f, R13 ;  /* 0x0000001fff037819 */ /* 0x000fe4000001140d */
[----:B------:R-:W-:-:S04]  /*1750*/  IADD3 R13, P0, PT, R4, R13, RZ ;  /* 0x0000000d040d7210 */ /* 0x000fc80007f1e0ff */
[----:B------:R-:W-:Y:S02]  /*1760*/  LEA.HI.X.SX32 R4, R4, R3, 0x1, P0 ;  /* 0x0000000304047211 */ /* 0x000fe400000f0eff */
[----:B-1----:R-:W-:-:S04]  /*1770*/  LEA R2, P0, R13, UR4, 0x2 ;  /* 0x000000040d027c11 */ /* 0x002fc8000f8010ff */
[----:B------:R-:W-:-:S05]  /*1780*/  LEA.HI.X R3, R13, UR5, R4, 0x2, P0 ;  /* 0x000000050d037c11 */ /* 0x000fca00080f1404 */
[----:B------:R-:W-:Y:S01]  /*1790*/  STG.E desc[UR8][R2.64+0x4], R18 ;  /* 0x0000041202007986 */ /* 0x000fe2000c101908 */
[----:B------:R-:W-:Y:S05]  /*17a0*/  EXIT ;  /* 0x000000000000794d */ /* 0x000fea0003800000 */
.L_x_6:
[----:B------:R-:W-:-:S00]  /*17b0*/  BRA `(.L_x_6) ;  /* 0xfffffffc00fc7947 */ /* 0x000fc0000383ffff */
[----:B------:R-:W-:-:S00]  /*17c0*/  NOP ;  /* 0x0000000000007918 */ /* 0x000fc00000000000 */
        /* <DEDUP_REMOVED lines=11> */
.L_x_7:


//--------------------- .nv.shared._Z6matmulPKfS0_Pfiii --------------------------
	.section	.nv.shared._Z6matmulPKfS0_Pfiii,"aw",@nobits
	.sectionflags	@""
	.align	4
.nv.shared._Z6matmulPKfS0_Pfiii:
	.zero		3200


//--------------------- .nv.shared.reserved.0     --------------------------
	.section	.nv.shared.reserved.0,"aw",@nobits
	.weak		__nv_reservedSMEM_offset_0_alias
	.size		__nv_reservedSMEM_offset_0_alias, 0, 64
	.other		__nv_reservedSMEM_offset_0_alias,@"STO_CUDA_RESERVED_SHARED STV_DEFAULT"
__nv_reservedSMEM_offset_0_alias:
	.zero		0
	.zero		64


//--------------------- .nv.constant0._Z6matmulPKfS0_Pfiii --------------------------
	.section	.nv.constant0._Z6matmulPKfS0_Pfiii,"a",@progbits
	.sectionflags	@""
	.align	4
.nv.constant0._Z6matmulPKfS0_Pfiii:
	.zero		932


//--------------------- SYMBOLS --------------------------

	.type		.nv.reservedSmem.offset0,@object
	.size		.nv.reservedSmem.offset0,0x4
	.type		.nv.reservedSmem.cap,@object
	.size		.nv.reservedSmem.cap,0x4
